//
// Generated by NVIDIA NVVM Compiler
//
// Compiler Build ID: CL-36424714
// Cuda compilation tools, release 13.0, V13.0.88
// Based on NVVM 20.0.0
//

.version 9.0
.target sm_100
.address_size 64

	// .globl	_Z5SolvePdS_S_dii

.visible .entry _Z5SolvePdS_S_dii(
	.param .u64 .ptr .align 1 _Z5SolvePdS_S_dii_param_0,
	.param .u64 .ptr .align 1 _Z5SolvePdS_S_dii_param_1,
	.param .u64 .ptr .align 1 _Z5SolvePdS_S_dii_param_2,
	.param .f64 _Z5SolvePdS_S_dii_param_3,
	.param .u32 _Z5SolvePdS_S_dii_param_4,
	.param .u32 _Z5SolvePdS_S_dii_param_5
)
{
	.reg .pred 	%p<2>;
	.reg .b32 	%r<18>;
	.reg .b64 	%rd<12>;
	.reg .b64 	%fd<8>;

	ld.param.u64 	%rd1, [_Z5SolvePdS_S_dii_param_0];
	ld.param.u64 	%rd2, [_Z5SolvePdS_S_dii_param_1];
	ld.param.u64 	%rd3, [_Z5SolvePdS_S_dii_param_2];
	ld.param.f64 	%fd1, [_Z5SolvePdS_S_dii_param_3];
	ld.param.u32 	%r3, [_Z5SolvePdS_S_dii_param_4];
	ld.param.u32 	%r4, [_Z5SolvePdS_S_dii_param_5];
	mov.u32 	%r5, %ctaid.x;
	mov.u32 	%r6, %ntid.x;
	mov.u32 	%r7, %tid.x;
	mad.lo.s32 	%r8, %r5, %r6, %r7;
	mov.u32 	%r9, %ctaid.y;
	mov.u32 	%r10, %ntid.y;
	mov.u32 	%r11, %tid.y;
	mad.lo.s32 	%r12, %r9, %r10, %r11;
	mad.lo.s32 	%r1, %r4, %r12, %r8;
	not.b32 	%r13, %r12;
	add.s32 	%r14, %r3, %r13;
	not.b32 	%r15, %r8;
	add.s32 	%r16, %r4, %r15;
	mad.lo.s32 	%r2, %r14, %r4, %r16;
	mul.lo.s32 	%r17, %r4, %r3;
	setp.ge.s32 	%p1, %r1, %r17;
	@%p1 bra 	$L__BB0_2;
	cvta.to.global.u64 	%rd4, %rd1;
	cvta.to.global.u64 	%rd5, %rd2;
	cvta.to.global.u64 	%rd6, %rd3;
	mul.wide.s32 	%rd7, %r1, 8;
	add.s64 	%rd8, %rd4, %rd7;
	ld.global.f64 	%fd2, [%rd8];
	mov.f64 	%fd3, 0d3FF0000000000000;
	sub.f64 	%fd4, %fd3, %fd1;
	mul.wide.s32 	%rd9, %r2, 8;
	add.s64 	%rd10, %rd5, %rd9;
	ld.global.f64 	%fd5, [%rd10];
	mul.f64 	%fd6, %fd4, %fd5;
	fma.rn.f64 	%fd7, %fd1, %fd2, %fd6;
	add.s64 	%rd11, %rd6, %rd7;
	st.global.f64 	[%rd11], %fd7;
$L__BB0_2:
	ret;

}


// ===== COMPILED SASS (sm_100) =====

	.target	sm_100

	.elftype	@"ET_EXEC"


//--------------------- .note.nv.tkinfo           --------------------------
	.section	.note.nv.tkinfo,"",@"SHT_NOTE"
	.sectionflags	@"SHF_NOTE_NV_TKINFO"
	.tkinfo
        /*0018*/ 	.word	0x00000002
        /*0030*/ 	.string	""
        /*0030*/ 	.string	"ptxas"
        /*0030*/ 	.string	"Cuda compilation tools, release 13.0, V13.0.88"
        /*0030*/ 	.string	"Build cuda_13.0.r13.0/compiler.36424714_0"
        /*0030*/ 	.string	"-arch sm_100 -m 64 "



//--------------------- .note.nv.cuinfo           --------------------------
	.section	.note.nv.cuinfo,"",@"SHT_NOTE"
	.sectionflags	@"SHF_NOTE_NV_CUINFO"
        /*0018*/ 	.short	0x0002
        /*001a*/ 	.short	0x0064
        /*001c*/ 	.short	0x0082
	.zero		2


//--------------------- .nv.info                  --------------------------
	.section	.nv.info,"",@"SHT_CUDA_INFO"
	.align	4


	//----- nvinfo : EIATTR_REGCOUNT
	.align		4
        /*0000*/ 	.byte	0x04, 0x2f
        /*0002*/ 	.short	(.L_1 - .L_0)
	.align		4
.L_0:
        /*0004*/ 	.word	index@(_Z5SolvePdS_S_dii)
        /*0008*/ 	.word	0x0000000e


	//----- nvinfo : EIATTR_FRAME_SIZE
	.align		4
.L_1:
        /*000c*/ 	.byte	0x04, 0x11
        /*000e*/ 	.short	(.L_3 - .L_2)
	.align		4
.L_2:
        /*0010*/ 	.word	index@(_Z5SolvePdS_S_dii)
        /*0014*/ 	.word	0x00000000


	//----- nvinfo : EIATTR_MIN_STACK_SIZE
	.align		4
.L_3:
        /*0018*/ 	.byte	0x04, 0x12
        /*001a*/ 	.short	(.L_5 - .L_4)
	.align		4
.L_4:
        /*001c*/ 	.word	index@(_Z5SolvePdS_S_dii)
        /*0020*/ 	.word	0x00000000
.L_5:


//--------------------- .nv.compat                --------------------------
	.section	.nv.compat,"",@"SHT_CUDA_COMPAT_INFO"
	.align	4
        /*0000*/ 	.byte	0x02, 0x09, 0x00, 0x00, 0x02, 0x02, 0x01, 0x00, 0x02, 0x05, 0x05, 0x00, 0x03, 0x07, 0x01, 0x01
        /*0010*/ 	.byte	0x02, 0x03, 0x00, 0x00, 0x02, 0x06, 0x01, 0x00, 0x04, 0x0b, 0x08, 0x00, 0x01, 0x00, 0x00, 0x00
        /*0020*/ 	.byte	0x00, 0x00, 0x00, 0x00


//--------------------- .nv.info._Z5SolvePdS_S_dii --------------------------
	.section	.nv.info._Z5SolvePdS_S_dii,"",@"SHT_CUDA_INFO"
	.sectionflags	@""
	.align	4


	//----- nvinfo : EIATTR_CUDA_API_VERSION
	.align		4
        /*0000*/ 	.byte	0x04, 0x37
        /*0002*/ 	.short	(.L_7 - .L_6)
.L_6:
        /*0004*/ 	.word	0x00000082


	//----- nvinfo : EIATTR_KPARAM_INFO
	.align		4
.L_7:
        /*0008*/ 	.byte	0x04, 0x17
        /*000a*/ 	.short	(.L_9 - .L_8)
.L_8:
        /*000c*/ 	.word	0x00000000
        /*0010*/ 	.short	0x0005
        /*0012*/ 	.short	0x0024
        /*0014*/ 	.byte	0x00, 0xf0, 0x11, 0x00


	//----- nvinfo : EIATTR_KPARAM_INFO
	.align		4
.L_9:
        /*0018*/ 	.byte	0x04, 0x17
        /*001a*/ 	.short	(.L_11 - .L_10)
.L_10:
        /*001c*/ 	.word	0x00000000
        /*0020*/ 	.short	0x0004
        /*0022*/ 	.short	0x0020
        /*0024*/ 	.byte	0x00, 0xf0, 0x11, 0x00


	//----- nvinfo : EIATTR_KPARAM_INFO
	.align		4
.L_11:
        /*0028*/ 	.byte	0x04, 0x17
        /*002a*/ 	.short	(.L_13 - .L_12)
.L_12:
        /*002c*/ 	.word	0x00000000
        /*0030*/ 	.short	0x0003
        /*0032*/ 	.short	0x0018
        /*0034*/ 	.byte	0x00, 0xf0, 0x21, 0x00


	//----- nvinfo : EIATTR_KPARAM_INFO
	.align		4
.L_13:
        /*0038*/ 	.byte	0x04, 0x17
        /*003a*/ 	.short	(.L_15 - .L_14)
.L_14:
        /*003c*/ 	.word	0x00000000
        /*0040*/ 	.short	0x0002
        /*0042*/ 	.short	0x0010
        /*0044*/ 	.byte	0x00, 0xf5, 0x21, 0x00


	//----- nvinfo : EIATTR_KPARAM_INFO
	.align		4
.L_15:
        /*0048*/ 	.byte	0x04, 0x17
        /*004a*/ 	.short	(.L_17 - .L_16)
.L_16:
        /*004c*/ 	.word	0x00000000
        /*0050*/ 	.short	0x0001
        /*0052*/ 	.short	0x0008
        /*0054*/ 	.byte	0x00, 0xf5, 0x21, 0x00


	//----- nvinfo : EIATTR_KPARAM_INFO
	.align		4
.L_17:
        /*0058*/ 	.byte	0x04, 0x17
        /*005a*/ 	.short	(.L_19 - .L_18)
.L_18:
        /*005c*/ 	.word	0x00000000
        /*0060*/ 	.short	0x0000
        /*0062*/ 	.short	0x0000
        /*0064*/ 	.byte	0x00, 0xf5, 0x21, 0x00


	//----- nvinfo : EIATTR_SPARSE_MMA_MASK
	.align		4
.L_19:
        /*0068*/ 	.byte	0x03, 0x50
        /*006a*/ 	.short	0x0000


	//----- nvinfo : EIATTR_MAXREG_COUNT
	.align		4
        /*006c*/ 	.byte	0x03, 0x1b
        /*006e*/ 	.short	0x00ff


	//----- nvinfo : EIATTR_MERCURY_ISA_VERSION
	.align		4
        /*0070*/ 	.byte	0x03, 0x5f
        /*0072*/ 	.short	0x0101


	//----- nvinfo : EIATTR_VRC_CTA_INIT_COUNT
	.align		4
        /*0074*/ 	.byte	0x02, 0x4a
	.zero		1
	.zero		1


	//----- nvinfo : EIATTR_EXIT_INSTR_OFFSETS
	.align		4
        /*0078*/ 	.byte	0x04, 0x1c
        /*007a*/ 	.short	(.L_21 - .L_20)


	//   ....[0]....
.L_20:
        /*007c*/ 	.word	0x00000120


	//   ....[1]....
        /*0080*/ 	.word	0x00000210


	//----- nvinfo : EIATTR_CBANK_PARAM_SIZE
	.align		4
.L_21:
        /*0084*/ 	.byte	0x03, 0x19
        /*0086*/ 	.short	0x0028


	//----- nvinfo : EIATTR_PARAM_CBANK
	.align		4
        /*0088*/ 	.byte	0x04, 0x0a
        /*008a*/ 	.short	(.L_23 - .L_22)
	.align		4
.L_22:
        /*008c*/ 	.word	index@(.nv.constant0._Z5SolvePdS_S_dii)
        /*0090*/ 	.short	0x0380
        /*0092*/ 	.short	0x0028


	//----- nvinfo : EIATTR_SW_WAR
	.align		4
.L_23:
        /*0094*/ 	.byte	0x04, 0x36
        /*0096*/ 	.short	(.L_25 - .L_24)
.L_24:
        /*0098*/ 	.word	0x00000008
.L_25:


//--------------------- .nv.callgraph             --------------------------
	.section	.nv.callgraph,"",@"SHT_CUDA_CALLGRAPH"
	.align	4
	.sectionentsize	8
	.align		4
        /*0000*/ 	.word	0x00000000
	.align		4
        /*0004*/ 	.word	0xffffffff
	.align		4
        /*0008*/ 	.word	0x00000000
	.align		4
        /*000c*/ 	.word	0xfffffffe
	.align		4
        /*0010*/ 	.word	0x00000000
	.align		4
        /*0014*/ 	.word	0xfffffffd
	.align		4
        /*0018*/ 	.word	0x00000000
	.align		4
        /*001c*/ 	.word	0xfffffffc


//--------------------- .text._Z5SolvePdS_S_dii   --------------------------
	.section	.text._Z5SolvePdS_S_dii,"ax",@progbits
	.align	128
        .global         _Z5SolvePdS_S_dii
        .type           _Z5SolvePdS_S_dii,@function
        .size           _Z5SolvePdS_S_dii,(.L_x_1 - _Z5SolvePdS_S_dii)
        .other          _Z5SolvePdS_S_dii,@"STO_CUDA_ENTRY STV_DEFAULT"
_Z5SolvePdS_S_dii:
.text._Z5SolvePdS_S_dii:
[----:B------:R-:W-:Y:S01]  /*0000*/  LDC R1, c[0x0][0x37c] ;  /* 0x0000df00ff017b82 */ /* 0x000fe20000000800 */
[----:B------:R-:W0:Y:S07]  /*0010*/  S2R R3, SR_TID.X ;  /* 0x0000000000037919 */ /* 0x000e2e0000002100 */
[----:B------:R-:W0:Y:S01]  /*0020*/  S2UR UR4, SR_CTAID.X ;  /* 0x00000000000479c3 */ /* 0x000e220000002500 */
[----:B------:R-:W1:Y:S01]  /*0030*/  LDCU.64 UR6, c[0x0][0x3a0] ;  /* 0x00007400ff0677ac */ /* 0x000e620008000a00 */
[----:B------:R-:W2:Y:S06]  /*0040*/  S2R R5, SR_TID.Y ;  /* 0x0000000000057919 */ /* 0x000eac0000002200 */
[----:B------:R-:W0:Y:S08]  /*0050*/  LDC R2, c[0x0][0x360] ;  /* 0x0000d800ff027b82 */ /* 0x000e300000000800 */
[----:B------:R-:W2:Y:S08]  /*0060*/  S2UR UR5, SR_CTAID.Y ;  /* 0x00000000000579c3 */ /* 0x000eb00000002600 */
[----:B------:R-:W2:Y:S01]  /*0070*/  LDC R0, c[0x0][0x364] ;  /* 0x0000d900ff007b82 */ /* 0x000ea20000000800 */
[----:B0-----:R-:W-:Y:S01]  /*0080*/  IMAD R2, R2, UR4, R3 ;  /* 0x0000000402027c24 */ /* 0x001fe2000f8e0203 */
[----:B-1----:R-:W-:Y:S01]  /*0090*/  UIMAD UR4, UR7, UR6, URZ ;  /* 0x00000006070472a4 */ /* 0x002fe2000f8e02ff */
[----:B--2---:R-:W-:-:S04]  /*00a0*/  IMAD R3, R0, UR5, R5 ;  /* 0x0000000500037c24 */ /* 0x004fc8000f8e0205 */
[----:B------:R-:W-:Y:S01]  /*00b0*/  IMAD R0, R3, UR7, R2 ;  /* 0x0000000703007c24 */ /* 0x000fe2000f8e0202 */
[----:B------:R-:W-:Y:S02]  /*00c0*/  LOP3.LUT R2, RZ, R2, RZ, 0x33, !PT ;  /* 0x00000002ff027212 */ /* 0x000fe400078e33ff */
[----:B------:R-:W-:Y:S02]  /*00d0*/  LOP3.LUT R3, RZ, R3, RZ, 0x33, !PT ;  /* 0x00000003ff037212 */ /* 0x000fe400078e33ff */
[----:B------:R-:W-:Y:S02]  /*00e0*/  ISETP.GE.AND P0, PT, R0, UR4, PT ;  /* 0x0000000400007c0c */ /* 0x000fe4000bf06270 */
[----:B------:R-:W-:Y:S02]  /*00f0*/  IADD3 R2, PT, PT, R2, UR7, RZ ;  /* 0x0000000702027c10 */ /* 0x000fe4000fffe0ff */
[----:B------:R-:W-:-:S05]  /*0100*/  IADD3 R3, PT, PT, R3, UR6, RZ ;  /* 0x0000000603037c10 */ /* 0x000fca000fffe0ff */
[----:B------:R-:W-:-:S04]  /*0110*/  IMAD R5, R3, UR7, R2 ;  /* 0x0000000703057c24 */ /* 0x000fc8000f8e0202 */
[----:B------:R-:W-:Y:S05]  /*0120*/  @P0 EXIT ;  /* 0x000000000000094d */ /* 0x000fea0003800000 */
[----:B------:R-:W0:Y:S01]  /*0130*/  LDC.64 R6, c[0x0][0x388] ;  /* 0x0000e200ff067b82 */ /* 0x000e220000000a00 */
[----:B------:R-:W1:Y:S07]  /*0140*/  LDCU.64 UR4, c[0x0][0x358] ;  /* 0x00006b00ff0477ac */ /* 0x000e6e0008000a00 */
[----:B------:R-:W2:Y:S08]  /*0150*/  LDC.64 R2, c[0x0][0x380] ;  /* 0x0000e000ff027b82 */ /* 0x000eb00000000a00 */
[----:B------:R-:W3:Y:S01]  /*0160*/  LDC.64 R8, c[0x0][0x398] ;  /* 0x0000e600ff087b82 */ /* 0x000ee20000000a00 */
[----:B0-----:R-:W-:-:S07]  /*0170*/  IMAD.WIDE R6, R5, 0x8, R6 ;  /* 0x0000000805067825 */ /* 0x001fce00078e0206 */
[----:B------:R-:W0:Y:S01]  /*0180*/  LDC.64 R10, c[0x0][0x390] ;  /* 0x0000e400ff0a7b82 */ /* 0x000e220000000a00 */
[----:B-1----:R-:W4:Y:S01]  /*0190*/  LDG.E.64 R6, desc[UR4][R6.64] ;  /* 0x0000000406067981 */ /* 0x002f22000c1e1b00 */
[----:B--2---:R-:W-:-:S06]  /*01a0*/  IMAD.WIDE R2, R0, 0x8, R2 ;  /* 0x0000000800027825 */ /* 0x004fcc00078e0202 */
[----:B------:R-:W2:Y:S01]  /*01b0*/  LDG.E.64 R2, desc[UR4][R2.64] ;  /* 0x0000000402027981 */ /* 0x000ea2000c1e1b00 */
[----:B---3--:R-:W-:-:S08]  /*01c0*/  DADD R4, -R8, 1 ;  /* 0x3ff0000008047429 */ /* 0x008fd00000000100 */
[----:B----4-:R-:W-:-:S08]  /*01d0*/  DMUL R4, R4, R6 ;  /* 0x0000000604047228 */ /* 0x010fd00000000000 */
[----:B--2---:R-:W-:Y:S01]  /*01e0*/  DFMA R4, R2, R8, R4 ;  /* 0x000000080204722b */ /* 0x004fe20000000004 */
[----:B0-----:R-:W-:-:S06]  /*01f0*/  IMAD.WIDE R8, R0, 0x8, R10 ;  /* 0x0000000800087825 */ /* 0x001fcc00078e020a */
[----:B------:R-:W-:Y:S01]  /*0200*/  STG.E.64 desc[UR4][R8.64], R4 ;  /* 0x0000000408007986 */ /* 0x000fe2000c101b04 */
[----:B------:R-:W-:Y:S05]  /*0210*/  EXIT ;  /* 0x000000000000794d */ /* 0x000fea0003800000 */
.L_x_0:
[----:B------:R-:W-:-:S00]  /*0220*/  BRA `(.L_x_0) ;  /* 0xfffffffc00fc7947 */ /* 0x000fc0000383ffff */
[----:B------:R-:W-:-:S00]  /*0230*/  NOP ;  /* 0x0000000000007918 */ /* 0x000fc00000000000 */
        /* <DEDUP_REMOVED lines=12> */
.L_x_1:


//--------------------- .nv.shared.reserved.0     --------------------------
	.section	.nv.shared.reserved.0,"aw",@nobits
	.weak		__nv_reservedSMEM_offset_0_alias
	.size		__nv_reservedSMEM_offset_0_alias, 0, 64
	.other		__nv_reservedSMEM_offset_0_alias,@"STO_CUDA_RESERVED_SHARED STV_DEFAULT"
__nv_reservedSMEM_offset_0_alias:
	.zero		0
	.zero		64


//--------------------- .nv.constant0._Z5SolvePdS_S_dii --------------------------
	.section	.nv.constant0._Z5SolvePdS_S_dii,"a",@progbits
	.sectionflags	@""
	.align	4
.nv.constant0._Z5SolvePdS_S_dii:
	.zero		936


//--------------------- SYMBOLS --------------------------

	.type		.nv.reservedSmem.offset0,@object
	.size		.nv.reservedSmem.offset0,0x4
